	.headerflags	@"EF_CUDA_TEXMODE_UNIFIED EF_CUDA_64BIT_ADDRESS EF_CUDA_ACCELERATORS EF_CUDA_SM90 EF_CUDA_VIRTUAL_SM(EF_CUDA_SM90)"
	.elftype	@"ET_EXEC"


//--------------------- .nv.info                  --------------------------
	.section	.nv.info,"",@"SHT_CUDA_INFO"
	.align	4


	//----- nvinfo : EIATTR_REGCOUNT
	.align		4
        /*0000*/ 	.byte	0x04, 0x2f
        /*0002*/ 	.short	(.L_3 - .L_2)
	.align		4
.L_2:
        /*0004*/ 	.word	index@(triton_poi_fused__native_batch_norm_legit_no_training_add_relu_27)
        /*0008*/ 	.word	0x0000001c


	//----- nvinfo : EIATTR_MIN_STACK_SIZE
	.align		4
.L_3:
        /*000c*/ 	.byte	0x04, 0x12
        /*000e*/ 	.short	(.L_5 - .L_4)
	.align		4
.L_4:
        /*0010*/ 	.word	index@(triton_poi_fused__native_batch_norm_legit_no_training_add_relu_27)
        /*0014*/ 	.word	0x00000000


	//----- nvinfo : EIATTR_FRAME_SIZE
	.align		4
.L_5:
        /*0018*/ 	.byte	0x04, 0x11
        /*001a*/ 	.short	(.L_7 - .L_6)
	.align		4
.L_6:
        /*001c*/ 	.word	index@(triton_poi_fused__native_batch_norm_legit_no_training_add_relu_27)
        /*0020*/ 	.word	0x00000000


	//----- nvinfo : EIATTR_MIN_STACK_SIZE
	.align		4
.L_7:
        /*0024*/ 	.byte	0x04, 0x12
        /*0026*/ 	.short	(.L_9 - .L_8)
	.align		4
.L_8:
        /*0028*/ 	.word	index@(triton_poi_fused__native_batch_norm_legit_no_training_add_relu_27)
        /*002c*/ 	.word	0x00000000
.L_9:


//--------------------- .nv.info.triton_poi_fused__native_batch_norm_legit_no_training_add_relu_27 --------------------------
	.section	.nv.info.triton_poi_fused__native_batch_norm_legit_no_training_add_relu_27,"",@"SHT_CUDA_INFO"
	.sectionflags	@""
	.align	4


	//----- nvinfo : EIATTR_CUDA_API_VERSION
	.align		4
        /*0000*/ 	.byte	0x04, 0x37
        /*0002*/ 	.short	(.L_11 - .L_10)
.L_10:
        /*0004*/ 	.word	0x0000007c


	//----- nvinfo : EIATTR_KPARAM_INFO
	.align		4
.L_11:
        /*0008*/ 	.byte	0x04, 0x17
        /*000a*/ 	.short	(.L_13 - .L_12)
.L_12:
        /*000c*/ 	.word	0x00000000
        /*0010*/ 	.short	0x0008
        /*0012*/ 	.short	0x003c
        /*0014*/ 	.byte	0x00, 0xf0, 0x11, 0x00


	//----- nvinfo : EIATTR_KPARAM_INFO
	.align		4
.L_13:
        /*0018*/ 	.byte	0x04, 0x17
        /*001a*/ 	.short	(.L_15 - .L_14)
.L_14:
        /*001c*/ 	.word	0x00000000
        /*0020*/ 	.short	0x0007
        /*0022*/ 	.short	0x0038
        /*0024*/ 	.byte	0x00, 0xf0, 0x11, 0x00


	//----- nvinfo : EIATTR_KPARAM_INFO
	.align		4
.L_15:
        /*0028*/ 	.byte	0x04, 0x17
        /*002a*/ 	.short	(.L_17 - .L_16)
.L_16:
        /*002c*/ 	.word	0x00000000
        /*0030*/ 	.short	0x0006
        /*0032*/ 	.short	0x0030
        /*0034*/ 	.byte	0x00, 0xf4, 0x21, 0x00


	//----- nvinfo : EIATTR_KPARAM_INFO
	.align		4
.L_17:
        /*0038*/ 	.byte	0x04, 0x17
        /*003a*/ 	.short	(.L_19 - .L_18)
.L_18:
        /*003c*/ 	.word	0x00000000
        /*0040*/ 	.short	0x0005
        /*0042*/ 	.short	0x0028
        /*0044*/ 	.byte	0x00, 0xf4, 0x21, 0x00


	//----- nvinfo : EIATTR_KPARAM_INFO
	.align		4
.L_19:
        /*0048*/ 	.byte	0x04, 0x17
        /*004a*/ 	.short	(.L_21 - .L_20)
.L_20:
        /*004c*/ 	.word	0x00000000
        /*0050*/ 	.short	0x0004
        /*0052*/ 	.short	0x0020
        /*0054*/ 	.byte	0x00, 0xf4, 0x21, 0x00


	//----- nvinfo : EIATTR_KPARAM_INFO
	.align		4
.L_21:
        /*0058*/ 	.byte	0x04, 0x17
        /*005a*/ 	.short	(.L_23 - .L_22)
.L_22:
        /*005c*/ 	.word	0x00000000
        /*0060*/ 	.short	0x0003
        /*0062*/ 	.short	0x0018
        /*0064*/ 	.byte	0x00, 0xf4, 0x21, 0x00


	//----- nvinfo : EIATTR_KPARAM_INFO
	.align		4
.L_23:
        /*0068*/ 	.byte	0x04, 0x17
        /*006a*/ 	.short	(.L_25 - .L_24)
.L_24:
        /*006c*/ 	.word	0x00000000
        /*0070*/ 	.short	0x0002
        /*0072*/ 	.short	0x0010
        /*0074*/ 	.byte	0x00, 0xf4, 0x21, 0x00


	//----- nvinfo : EIATTR_KPARAM_INFO
	.align		4
.L_25:
        /*0078*/ 	.byte	0x04, 0x17
        /*007a*/ 	.short	(.L_27 - .L_26)
.L_26:
        /*007c*/ 	.word	0x00000000
        /*0080*/ 	.short	0x0001
        /*0082*/ 	.short	0x0008
        /*0084*/ 	.byte	0x00, 0xf4, 0x21, 0x00


	//----- nvinfo : EIATTR_KPARAM_INFO
	.align		4
.L_27:
        /*0088*/ 	.byte	0x04, 0x17
        /*008a*/ 	.short	(.L_29 - .L_28)
.L_28:
        /*008c*/ 	.word	0x00000000
        /*0090*/ 	.short	0x0000
        /*0092*/ 	.short	0x0000
        /*0094*/ 	.byte	0x00, 0xf4, 0x21, 0x00


	//----- nvinfo : EIATTR_SPARSE_MMA_MASK
	.align		4
.L_29:
        /*0098*/ 	.byte	0x03, 0x50
        /*009a*/ 	.short	0x0000


	//----- nvinfo : EIATTR_MAXREG_COUNT
	.align		4
        /*009c*/ 	.byte	0x03, 0x1b
        /*009e*/ 	.short	0x00ff


	//----- nvinfo : EIATTR_EXIT_INSTR_OFFSETS
	.align		4
        /*00a0*/ 	.byte	0x04, 0x1c
        /*00a2*/ 	.short	(.L_31 - .L_30)


	//   ....[0]....
.L_30:
        /*00a4*/ 	.word	0x000005f0


	//   ....[1]....
        /*00a8*/ 	.word	0x000006c0


	//----- nvinfo : EIATTR_REQNTID
	.align		4
.L_31:
        /*00ac*/ 	.byte	0x04, 0x10
        /*00ae*/ 	.short	(.L_33 - .L_32)
.L_32:
        /*00b0*/ 	.word	0x00000080
        /*00b4*/ 	.word	0x00000001
        /*00b8*/ 	.word	0x00000001


	//----- nvinfo : EIATTR_CBANK_PARAM_SIZE
	.align		4
.L_33:
        /*00bc*/ 	.byte	0x03, 0x19
        /*00be*/ 	.short	0x0040


	//----- nvinfo : EIATTR_PARAM_CBANK
	.align		4
        /*00c0*/ 	.byte	0x04, 0x0a
        /*00c2*/ 	.short	(.L_35 - .L_34)
	.align		4
.L_34:
        /*00c4*/ 	.word	index@(.nv.constant0.triton_poi_fused__native_batch_norm_legit_no_training_add_relu_27)
        /*00c8*/ 	.short	0x0210
        /*00ca*/ 	.short	0x0040


	//----- nvinfo : EIATTR_SW_WAR
	.align		4
.L_35:
        /*00cc*/ 	.byte	0x04, 0x36
        /*00ce*/ 	.short	(.L_37 - .L_36)
.L_36:
        /*00d0*/ 	.word	0x00000008
.L_37:


//--------------------- .nv.callgraph             --------------------------
	.section	.nv.callgraph,"",@"SHT_CUDA_CALLGRAPH"
	.align	4
	.sectionentsize	8
	.align		4
        /*0000*/ 	.word	0x00000000
	.align		4
        /*0004*/ 	.word	0xffffffff
	.align		4
        /*0008*/ 	.word	0x00000000
	.align		4
        /*000c*/ 	.word	0xfffffffe
	.align		4
        /*0010*/ 	.word	0x00000000
	.align		4
        /*0014*/ 	.word	0xfffffffd
	.align		4
        /*0018*/ 	.word	0x00000000
	.align		4
        /*001c*/ 	.word	0xfffffffc


//--------------------- .nv.constant4             --------------------------
	.section	.nv.constant4,"a",@progbits
	.align	8
	.align		8
.nv.constant4:
        /*0000*/ 	.dword	_$_str
	.align		8
        /*0008*/ 	.dword	_$_str_$_2


//--------------------- .text.triton_poi_fused__native_batch_norm_legit_no_training_add_relu_27 --------------------------
	.section	.text.triton_poi_fused__native_batch_norm_legit_no_training_add_relu_27,"ax",@progbits
	.sectionflags	@"SHF_BARRIERS=1"
	.align	128
        .global         triton_poi_fused__native_batch_norm_legit_no_training_add_relu_27
        .type           triton_poi_fused__native_batch_norm_legit_no_training_add_relu_27,@function
        .size           triton_poi_fused__native_batch_norm_legit_no_training_add_relu_27,(.L_x_1 - triton_poi_fused__native_batch_norm_legit_no_training_add_relu_27)
        .other          triton_poi_fused__native_batch_norm_legit_no_training_add_relu_27,@"STO_CUDA_ENTRY STV_DEFAULT"
triton_poi_fused__native_batch_norm_legit_no_training_add_relu_27:
.text.triton_poi_fused__native_batch_norm_legit_no_training_add_relu_27:
[----:B------:R-:W0:Y:S01]  /*0000*/  LDC R1, c[0x0][0x28] ;  /* 0x00000a00ff017b82 */ /* 0x000e220000000800 */
[----:B------:R-:W1:Y:S07]  /*0010*/  S2R R12, SR_TID.X ;  /* 0x00000000000c7919 */ /* 0x000e6e0000002100 */
[----:B------:R-:W2:Y:S01]  /*0020*/  S2UR UR5, SR_CTAID.X ;  /* 0x00000000000579c3 */ /* 0x000ea20000002500 */
[----:B------:R-:W-:Y:S01]  /*0030*/  CS2R R2, SRZ ;  /* 0x0000000000027805 */ /* 0x000fe2000001ff00 */
[----:B------:R-:W-:-:S06]  /*0040*/  ULDC.64 UR8, c[0x0][0x208] ;  /* 0x0000820000087ab9 */ /* 0x000fcc0000000a00 */
[----:B------:R-:W3:Y:S08]  /*0050*/  LDC.64 R4, c[0x0][0x220] ;  /* 0x00008800ff047b82 */ /* 0x000ef00000000a00 */
[----:B------:R-:W4:Y:S01]  /*0060*/  S2UR UR4, SR_CTAID.Y ;  /* 0x00000000000479c3 */ /* 0x000f220000002600 */
[----:B--2---:R-:W-:-:S07]  /*0070*/  USHF.L.U32 UR5, UR5, 0x4, URZ ;  /* 0x0000000405057899 */ /* 0x004fce000800063f */
[----:B------:R-:W2:Y:S01]  /*0080*/  LDC.64 R22, c[0x0][0x210] ;  /* 0x00008400ff167b82 */ /* 0x000ea20000000a00 */
[----:B-1----:R-:W-:-:S07]  /*0090*/  IMAD.SHL.U32 R0, R12, 0x2, RZ ;  /* 0x000000020c007824 */ /* 0x002fce00078e00ff */
[----:B------:R-:W1:Y:S01]  /*00a0*/  LDC.64 R20, c[0x0][0x218] ;  /* 0x00008600ff147b82 */ /* 0x000e620000000a00 */
[----:B------:R-:W-:-:S04]  /*00b0*/  LOP3.LUT R0, R0, 0xe, RZ, 0xc0, !PT ;  /* 0x0000000e00007812 */ /* 0x000fc800078ec0ff */
[----:B------:R-:W-:-:S03]  /*00c0*/  LOP3.LUT R19, R0, UR5, RZ, 0xfc, !PT ;  /* 0x0000000500137c12 */ /* 0x000fc6000f8efcff */
[----:B------:R-:W5:Y:S01]  /*00d0*/  LDC.64 R16, c[0x0][0x228] ;  /* 0x00008a00ff107b82 */ /* 0x000f620000000a00 */
[C---:B------:R-:W-:Y:S01]  /*00e0*/  ISETP.GE.AND P1, PT, R19.reuse, 0x800, PT ;  /* 0x000008001300780c */ /* 0x040fe20003f26270 */
[----:B---3--:R-:W-:-:S06]  /*00f0*/  IMAD.WIDE R4, R19, 0x4, R4 ;  /* 0x0000000413047825 */ /* 0x008fcc00078e0204 */
[----:B------:R-:W3:Y:S06]  /*0100*/  LDC.64 R10, c[0x0][0x230] ;  /* 0x00008c00ff0a7b82 */ /* 0x000eec0000000a00 */
[----:B------:R1:W3:Y:S01]  /*0110*/  @!P1 LDG.E.EL.64 R2, desc[UR8][R4.64] ;  /* 0x0000000804029981 */ /* 0x0002e2000c2e1b00 */
[----:B------:R-:W-:Y:S01]  /*0120*/  SHF.R.U32.HI R13, RZ, 0x3, R12 ;  /* 0x00000003ff0d7819 */ /* 0x000fe2000001160c */
[----:B----4-:R-:W-:Y:S01]  /*0130*/  USHF.L.U32 UR4, UR4, 0x4, URZ ;  /* 0x0000000404047899 */ /* 0x010fe2000800063f */
[----:B------:R-:W4:Y:S01]  /*0140*/  LDC.64 R8, c[0x0][0x238] ;  /* 0x00008e00ff087b82 */ /* 0x000f220000000a00 */
[----:B-1----:R-:W-:Y:S01]  /*0150*/  IMAD.WIDE R20, R19, 0x4, R20 ;  /* 0x0000000413147825 */ /* 0x002fe200078e0214 */
[----:B------:R-:W-:-:S04]  /*0160*/  SGXT.U32 R13, R13, 0x4 ;  /* 0x000000040d0d781a */ /* 0x000fc80000000000 */
[----:B------:R-:W-:Y:S02]  /*0170*/  LOP3.LUT R6, R13, UR4, RZ, 0xfc, !PT ;  /* 0x000000040d067c12 */ /* 0x000fe4000f8efcff */
[----:B0-----:R-:W-:Y:S02]  /*0180*/  CS2R R4, SRZ ;  /* 0x0000000000047805 */ /* 0x001fe4000001ff00 */
[C---:B------:R-:W-:Y:S01]  /*0190*/  ISETP.LT.AND P0, PT, R6.reuse, 0x10, !P1 ;  /* 0x000000100600780c */ /* 0x040fe20004f01270 */
[----:B------:R-:W-:Y:S01]  /*01a0*/  IMAD R15, R6, 0x800, R19 ;  /* 0x00000800060f7824 */ /* 0x000fe200078e0213 */
[----:B------:R-:W-:-:S03]  /*01b0*/  CS2R R6, SRZ ;  /* 0x0000000000067805 */ /* 0x000fc6000001ff00 */
[----:B--2---:R-:W-:-:S03]  /*01c0*/  IMAD.WIDE R22, R15, 0x4, R22 ;  /* 0x000000040f167825 */ /* 0x004fc600078e0216 */
[----:B------:R0:W2:Y:S01]  /*01d0*/  @!P1 LDG.E.EL.64 R6, desc[UR8][R20.64] ;  /* 0x0000000814069981 */ /* 0x0000a2000c2e1b00 */
[----:B-----5:R-:W-:-:S04]  /*01e0*/  IMAD.WIDE R16, R19, 0x4, R16 ;  /* 0x0000000413107825 */ /* 0x020fc800078e0210 */
[----:B------:R-:W2:Y:S01]  /*01f0*/  @P0 LDG.E.EL.64 R4, desc[UR8][R22.64] ;  /* 0x0000000816040981 */ /* 0x000ea2000c2e1b00 */
[----:B---3--:R-:W-:Y:S01]  /*0200*/  IMAD.WIDE R24, R19, 0x4, R10 ;  /* 0x0000000413187825 */ /* 0x008fe200078e020a */
[----:B------:R-:W-:Y:S02]  /*0210*/  CS2R R18, SRZ ;  /* 0x0000000000127805 */ /* 0x000fe4000001ff00 */
[----:B------:R-:W-:Y:S01]  /*0220*/  CS2R R10, SRZ ;  /* 0x00000000000a7805 */ /* 0x000fe2000001ff00 */
[----:B----4-:R-:W-:Y:S01]  /*0230*/  IMAD.WIDE R14, R15, 0x4, R8 ;  /* 0x000000040f0e7825 */ /* 0x010fe200078e0208 */
[----:B------:R-:W-:Y:S02]  /*0240*/  CS2R R8, SRZ ;  /* 0x0000000000087805 */ /* 0x000fe4000001ff00 */
[----:B------:R-:W3:Y:S04]  /*0250*/  @!P1 LDG.E.EL.64 R18, desc[UR8][R16.64] ;  /* 0x0000000810129981 */ /* 0x000ee8000c2e1b00 */
[----:B------:R-:W3:Y:S04]  /*0260*/  @!P1 LDG.E.EL.64 R10, desc[UR8][R24.64] ;  /* 0x00000008180a9981 */ /* 0x000ee8000c2e1b00 */
[----:B------:R1:W4:Y:S01]  /*0270*/  @P0 LDG.E.EL.64 R8, desc[UR8][R14.64] ;  /* 0x000000080e080981 */ /* 0x000322000c2e1b00 */
[----:B------:R-:W5:Y:S01]  /*0280*/  S2UR UR7, SR_CgaCtaId ;  /* 0x00000000000779c3 */ /* 0x000f620000008800 */
[----:B------:R-:W-:-:S02]  /*0290*/  UMOV UR6, 0x400 ;  /* 0x0000040000067882 */ /* 0x000fc40000000000 */
[----:B-----5:R-:W-:Y:S01]  /*02a0*/  UPRMT UR6, UR7, 0x654, UR6 ;  /* 0x0000065407067896 */ /* 0x020fe20008000006 */
[----:B------:R-:W-:Y:S01]  /*02b0*/  LOP3.LUT R0, R0, UR4, RZ, 0xfc, !PT ;  /* 0x0000000400007c12 */ /* 0x000fe2000f8efcff */
[----:B------:R-:W-:Y:S01]  /*02c0*/  FADD R2, R2, 9.9999997473787516356e-06 ;  /* 0x3727c5ac02027421 */ /* 0x000fe20000000000 */
[----:B------:R-:W-:-:S03]  /*02d0*/  FADD R3, R3, 9.9999997473787516356e-06 ;  /* 0x3727c5ac03037421 */ /* 0x000fc60000000000 */
[----:B0-----:R-:W0:Y:S08]  /*02e0*/  MUFU.SQRT R20, R2 ;  /* 0x0000000200147308 */ /* 0x001e300000002000 */
[----:B------:R-:W5:Y:S01]  /*02f0*/  MUFU.SQRT R21, R3 ;  /* 0x0000000300157308 */ /* 0x000f620000002000 */
[C---:B0-----:R-:W-:Y:S02]  /*0300*/  FSETP.GT.AND P0, PT, R20.reuse, 8.50705917302346158658e+37, PT ;  /* 0x7e8000001400780b */ /* 0x041fe40003f04000 */
[----:B------:R-:W-:-:S02]  /*0310*/  FSETP.GEU.AND P2, PT, R20, 1.175494350822287508e-38, PT ;  /* 0x008000001400780b */ /* 0x000fc40003f4e000 */
[C---:B-----5:R-:W-:Y:S02]  /*0320*/  FSETP.GT.AND P1, PT, R21.reuse, 8.50705917302346158658e+37, PT ;  /* 0x7e8000001500780b */ /* 0x060fe40003f24000 */
[----:B------:R-:W-:-:S07]  /*0330*/  FSETP.GEU.AND P3, PT, R21, 1.175494350822287508e-38, PT ;  /* 0x008000001500780b */ /* 0x000fce0003f6e000 */
[----:B------:R-:W-:-:S04]  /*0340*/  @P0 FMUL R20, R20, 0.25 ;  /* 0x3e80000014140820 */ /* 0x000fc80000400000 */
[----:B------:R-:W-:Y:S01]  /*0350*/  @!P2 FMUL R20, R20, 16777216 ;  /* 0x4b8000001414a820 */ /* 0x000fe20000400000 */
[----:B------:R-:W-:-:S04]  /*0360*/  @P1 FMUL R21, R21, 0.25 ;  /* 0x3e80000015151820 */ /* 0x000fc80000400000 */
[----:B------:R-:W-:Y:S01]  /*0370*/  @!P3 FMUL R21, R21, 16777216 ;  /* 0x4b8000001515b820 */ /* 0x000fe20000400000 */
[----:B------:R-:W0:Y:S01]  /*0380*/  MUFU.RCP R20, R20 ;  /* 0x0000001400147308 */ /* 0x000e220000001000 */
[----:B------:R-:W-:-:S07]  /*0390*/  IMAD.MOV.U32 R2, RZ, RZ, 0x3e800000 ;  /* 0x3e800000ff027424 */ /* 0x000fce00078e00ff */
[----:B------:R-:W5:Y:S01]  /*03a0*/  MUFU.RCP R21, R21 ;  /* 0x0000001500157308 */ /* 0x000f620000001000 */
[C---:B------:R-:W-:Y:S02]  /*03b0*/  FSEL R3, R2.reuse, 1, P0 ;  /* 0x3f80000002037808 */ /* 0x040fe40000000000 */
[----:B------:R-:W-:-:S03]  /*03c0*/  FSEL R2, R2, 1, P1 ;  /* 0x3f80000002027808 */ /* 0x000fc60000800000 */
[----:B------:R-:W-:Y:S02]  /*03d0*/  @!P2 FMUL R3, R3, 16777216 ;  /* 0x4b8000000303a820 */ /* 0x000fe40000400000 */
[----:B------:R-:W-:Y:S01]  /*03e0*/  @!P3 FMUL R2, R2, 16777216 ;  /* 0x4b8000000202b820 */ /* 0x000fe20000400000 */
[----:B--2---:R-:W-:Y:S01]  /*03f0*/  FADD R4, -R6, R4 ;  /* 0x0000000406047221 */ /* 0x004fe20000000100 */
[----:B0-----:R-:W-:Y:S01]  /*0400*/  FMUL R3, R20, R3 ;  /* 0x0000000314037220 */ /* 0x001fe20000400000 */
[----:B------:R-:W-:Y:S01]  /*0410*/  FADD R5, -R7, R5 ;  /* 0x0000000507057221 */ /* 0x000fe20000000100 */
[----:B------:R-:W-:Y:S02]  /*0420*/  IMAD.SHL.U32 R6, R12, 0x20, RZ ;  /* 0x000000200c067824 */ /* 0x000fe400078e00ff */
[----:B-----5:R-:W-:Y:S01]  /*0430*/  FMUL R2, R21, R2 ;  /* 0x0000000215027220 */ /* 0x020fe20000400000 */
[----:B------:R-:W-:Y:S02]  /*0440*/  FMUL R3, R4, R3 ;  /* 0x0000000304037220 */ /* 0x000fe40000400000 */
[----:B------:R-:W-:Y:S01]  /*0450*/  LOP3.LUT R6, R6, 0xe0, RZ, 0xc0, !PT ;  /* 0x000000e006067812 */ /* 0x000fe200078ec0ff */
[----:B------:R-:W-:Y:S01]  /*0460*/  FMUL R2, R5, R2 ;  /* 0x0000000205027220 */ /* 0x000fe20000400000 */
[----:B---3--:R-:W-:-:S02]  /*0470*/  FFMA R3, R3, R18, R10 ;  /* 0x0000001203037223 */ /* 0x008fc4000000000a */
[----:B-1----:R-:W-:Y:S01]  /*0480*/  LOP3.LUT R14, R6, 0x10, RZ, 0xfc, !PT ;  /* 0x00000010060e7812 */ /* 0x002fe200078efcff */
[----:B------:R-:W-:Y:S01]  /*0490*/  FFMA R2, R2, R19, R11 ;  /* 0x0000001302027223 */ /* 0x000fe2000000000b */
[C---:B------:R-:W-:Y:S02]  /*04a0*/  LOP3.LUT R4, R6.reuse, R13, RZ, 0xfc, !PT ;  /* 0x0000000d06047212 */ /* 0x040fe400078efcff */
[C---:B----4-:R-:W-:Y:S01]  /*04b0*/  FSETP.GEU.AND P1, PT, R3.reuse, -R8, PT ;  /* 0x800000080300720b */ /* 0x050fe20003f2e000 */
[----:B------:R-:W-:Y:S01]  /*04c0*/  FADD R3, R3, R8 ;  /* 0x0000000803037221 */ /* 0x000fe20000000000 */
[----:B------:R-:W-:Y:S02]  /*04d0*/  LEA.HI R7, R6, UR6, RZ, 0x1f ;  /* 0x0000000606077c11 */ /* 0x000fe4000f8ff8ff */
[C---:B------:R-:W-:Y:S01]  /*04e0*/  FSETP.GEU.AND P2, PT, R2.reuse, -R9, PT ;  /* 0x800000090200720b */ /* 0x040fe20003f4e000 */
[----:B------:R-:W-:Y:S01]  /*04f0*/  FADD R2, R2, R9 ;  /* 0x0000000902027221 */ /* 0x000fe20000000000 */
[----:B------:R-:W-:Y:S01]  /*0500*/  LEA.HI R15, R14, UR6, RZ, 0x1f ;  /* 0x000000060e0f7c11 */ /* 0x000fe2000f8ff8ff */
[----:B------:R-:W-:Y:S01]  /*0510*/  IMAD R6, R4, 0x4, R7 ;  /* 0x0000000404067824 */ /* 0x000fe200078e0207 */
[----:B------:R-:W-:-:S02]  /*0520*/  FSEL R3, R3, RZ, P1 ;  /* 0x000000ff03037208 */ /* 0x000fc40000800000 */
[----:B------:R-:W-:Y:S01]  /*0530*/  FSEL R2, R2, RZ, P2 ;  /* 0x000000ff02027208 */ /* 0x000fe20001000000 */
[----:B------:R-:W-:Y:S02]  /*0540*/  IMAD R15, R4, 0x4, R15 ;  /* 0x00000004040f7824 */ /* 0x000fe400078e020f */
[----:B------:R0:W-:Y:S04]  /*0550*/  STS [R6], R3 ;  /* 0x0000000306007388 */ /* 0x0001e80000000800 */
[----:B------:R0:W-:Y:S01]  /*0560*/  STS [R15+0x40], R2 ;  /* 0x000040020f007388 */ /* 0x0001e20000000800 */
[----:B------:R-:W-:Y:S01]  /*0570*/  LOP3.LUT R13, R13, UR5, RZ, 0xfc, !PT ;  /* 0x000000050d0d7c12 */ /* 0x000fe2000f8efcff */
[----:B------:R-:W-:Y:S03]  /*0580*/  BAR.SYNC.DEFER_BLOCKING 0x0 ;  /* 0x0000000000007b1d */ /* 0x000fe60000010000 */
[----:B------:R-:W-:Y:S01]  /*0590*/  ISETP.GE.AND P0, PT, R13, 0x800, PT ;  /* 0x000008000d00780c */ /* 0x000fe20003f06270 */
[----:B------:R-:W-:-:S03]  /*05a0*/  IMAD.SHL.U32 R4, R12, 0x8, RZ ;  /* 0x000000080c047824 */ /* 0x000fc600078e00ff */
[----:B------:R-:W-:Y:S02]  /*05b0*/  ISETP.LT.AND P0, PT, R0, 0x10, !P0 ;  /* 0x000000100000780c */ /* 0x000fe40004701270 */
[----:B------:R-:W-:Y:S02]  /*05c0*/  LOP3.LUT R12, R12, 0x78, RZ, 0xc0, !PT ;  /* 0x000000780c0c7812 */ /* 0x000fe400078ec0ff */
[----:B------:R-:W-:-:S04]  /*05d0*/  LOP3.LUT R5, R4, 0x3f8, RZ, 0xc0, !PT ;  /* 0x000003f804057812 */ /* 0x000fc800078ec0ff */
[----:B------:R-:W-:-:S05]  /*05e0*/  IADD3 R12, R5, UR6, R12 ;  /* 0x00000006050c7c10 */ /* 0x000fca000fffe00c */
[----:B0-----:R-:W-:Y:S05]  /*05f0*/  @!P0 EXIT ;  /* 0x000000000000894d */ /* 0x001fea0003800000 */
[----:B------:R-:W0:Y:S01]  /*0600*/  LDS.64 R8, [R12] ;  /* 0x000000000c087984 */ /* 0x000e220000000a00 */
[----:B------:R-:W-:Y:S01]  /*0610*/  SHF.R.S32.HI R5, RZ, 0x1f, R0 ;  /* 0x0000001fff057819 */ /* 0x000fe20000011400 */
[----:B------:R-:W1:Y:S03]  /*0620*/  LDC.64 R2, c[0x0][0x240] ;  /* 0x00009000ff027b82 */ /* 0x000e660000000a00 */
[----:B------:R-:W-:-:S04]  /*0630*/  LEA.HI R5, R5, R0, RZ, 0x2 ;  /* 0x0000000005057211 */ /* 0x000fc800078f10ff */
[C---:B------:R-:W-:Y:S01]  /*0640*/  LOP3.LUT R7, R5.reuse, 0xfffffffc, RZ, 0xc0, !PT ;  /* 0xfffffffc05077812 */ /* 0x040fe200078ec0ff */
[----:B------:R-:W-:-:S04]  /*0650*/  IMAD.SHL.U32 R5, R5, 0x800, RZ ;  /* 0x0000080005057824 */ /* 0x000fc800078e00ff */
[----:B------:R-:W-:Y:S01]  /*0660*/  IMAD.IADD R0, R0, 0x1, -R7 ;  /* 0x0000000100007824 */ /* 0x000fe200078e0a07 */
[----:B------:R-:W-:-:S03]  /*0670*/  LOP3.LUT R5, R5, 0xffffe000, RZ, 0xc0, !PT ;  /* 0xffffe00005057812 */ /* 0x000fc600078ec0ff */
[----:B------:R-:W-:-:S04]  /*0680*/  IMAD R0, R13, 0x4, R0 ;  /* 0x000000040d007824 */ /* 0x000fc800078e0200 */
[----:B------:R-:W-:-:S04]  /*0690*/  IMAD.IADD R5, R0, 0x1, R5 ;  /* 0x0000000100057824 */ /* 0x000fc800078e0205 */
[----:B-1----:R-:W-:-:S05]  /*06a0*/  IMAD.WIDE R2, R5, 0x4, R2 ;  /* 0x0000000405027825 */ /* 0x002fca00078e0202 */
[----:B0-----:R-:W-:Y:S01]  /*06b0*/  STG.E.64 desc[UR8][R2.64], R8 ;  /* 0x0000000802007986 */ /* 0x001fe2000c101b08 */
[----:B------:R-:W-:Y:S05]  /*06c0*/  EXIT ;  /* 0x000000000000794d */ /* 0x000fea0003800000 */
.L_x_0:
[----:B------:R-:W-:-:S00]  /*06d0*/  BRA `(.L_x_0) ;  /* 0xfffffffc00fc7947 */ /* 0x000fc0000383ffff */
[----:B------:R-:W-:-:S00]  /*06e0*/  NOP ;  /* 0x0000000000007918 */ /* 0x000fc00000000000 */
        /* <DEDUP_REMOVED lines=9> */
.L_x_1:


//--------------------- .nv.global.init           --------------------------
	.section	.nv.global.init,"aw",@progbits
.nv.global.init:
	.type		_$_str,@object
	.size		_$_str,(_$_str_$_2 - _$_str)
_$_str:
        /*0000*/ 	.byte	0x5f, 0x5f, 0x43, 0x55, 0x44, 0x41, 0x5f, 0x46, 0x54, 0x5a, 0x00
	.type		_$_str_$_2,@object
	.size		_$_str_$_2,(.L_1 - _$_str_$_2)
_$_str_$_2:
        /*000b*/ 	.byte	0x5f, 0x5f, 0x43, 0x55, 0x44, 0x41, 0x5f, 0x50, 0x52, 0x45, 0x43, 0x5f, 0x53, 0x51, 0x52, 0x54
        /*001b*/ 	.byte	0x00
.L_1:


//--------------------- .nv.shared.triton_poi_fused__native_batch_norm_legit_no_training_add_relu_27 --------------------------
	.section	.nv.shared.triton_poi_fused__native_batch_norm_legit_no_training_add_relu_27,"aw",@nobits
	.sectionflags	@""
	.align	16
	.zero		1024


//--------------------- .nv.constant0.triton_poi_fused__native_batch_norm_legit_no_training_add_relu_27 --------------------------
	.section	.nv.constant0.triton_poi_fused__native_batch_norm_legit_no_training_add_relu_27,"a",@progbits
	.sectionflags	@""
	.align	4
.nv.constant0.triton_poi_fused__native_batch_norm_legit_no_training_add_relu_27:
	.zero		592
